//
// Generated by NVIDIA NVVM Compiler
//
// Compiler Build ID: CL-36424714
// Cuda compilation tools, release 13.0, V13.0.88
// Based on NVVM 20.0.0
//

.version 9.0
.target sm_100
.address_size 64

	// .globl	_Z10reduce_sumPii

.visible .entry _Z10reduce_sumPii(
	.param .u64 .ptr .align 1 _Z10reduce_sumPii_param_0,
	.param .u32 _Z10reduce_sumPii_param_1
)
{
	.reg .pred 	%p<10>;
	.reg .b32 	%r<59>;
	.reg .b64 	%rd<26>;

	ld.param.u64 	%rd8, [_Z10reduce_sumPii_param_0];
	ld.param.u32 	%r24, [_Z10reduce_sumPii_param_1];
	cvta.to.global.u64 	%rd1, %rd8;
	mov.u32 	%r1, %ntid.x;
	mov.u32 	%r2, %tid.x;
	add.s32 	%r55, %r2, %r1;
	setp.ge.s32 	%p1, %r55, %r24;
	@%p1 bra 	$L__BB0_6;
	cvt.u64.u32 	%rd2, %r2;
	mul.wide.u32 	%rd9, %r2, 4;
	add.s64 	%rd3, %rd1, %rd9;
	ld.global.u32 	%r54, [%rd3];
	shl.b32 	%r25, %r1, 1;
	add.s32 	%r26, %r55, %r1;
	max.u32 	%r27, %r24, %r26;
	sub.s32 	%r28, %r27, %r2;
	setp.ne.s32 	%p2, %r28, %r25;
	selp.u32 	%r29, 1, 0, %p2;
	or.b32  	%r30, %r25, %r29;
	sub.s32 	%r31, %r28, %r30;
	div.u32 	%r32, %r31, %r1;
	add.s32 	%r5, %r32, %r29;
	and.b32  	%r33, %r5, 3;
	setp.eq.s32 	%p3, %r33, 3;
	@%p3 bra 	$L__BB0_4;
	cvt.u64.u32 	%rd10, %r1;
	add.s64 	%rd11, %rd2, %rd10;
	shl.b64 	%rd12, %rd11, 2;
	add.s64 	%rd25, %rd1, %rd12;
	mul.wide.u32 	%rd5, %r1, 4;
	add.s32 	%r34, %r5, 1;
	and.b32  	%r35, %r34, 3;
	neg.s32 	%r51, %r35;
$L__BB0_3:
	.pragma "nounroll";
	ld.global.u32 	%r36, [%rd25];
	add.s32 	%r54, %r54, %r36;
	st.global.u32 	[%rd3], %r54;
	add.s32 	%r55, %r55, %r1;
	add.s64 	%rd25, %rd25, %rd5;
	add.s32 	%r51, %r51, 1;
	setp.ne.s32 	%p4, %r51, 0;
	@%p4 bra 	$L__BB0_3;
$L__BB0_4:
	setp.lt.u32 	%p5, %r5, 3;
	@%p5 bra 	$L__BB0_6;
$L__BB0_5:
	mul.wide.u32 	%rd13, %r55, 4;
	add.s64 	%rd14, %rd1, %rd13;
	ld.global.u32 	%r37, [%rd14];
	add.s32 	%r38, %r54, %r37;
	st.global.u32 	[%rd3], %r38;
	add.s32 	%r39, %r55, %r1;
	mul.wide.u32 	%rd15, %r39, 4;
	add.s64 	%rd16, %rd1, %rd15;
	ld.global.u32 	%r40, [%rd16];
	add.s32 	%r41, %r38, %r40;
	st.global.u32 	[%rd3], %r41;
	add.s32 	%r42, %r39, %r1;
	mul.wide.u32 	%rd17, %r42, 4;
	add.s64 	%rd18, %rd1, %rd17;
	ld.global.u32 	%r43, [%rd18];
	add.s32 	%r44, %r41, %r43;
	st.global.u32 	[%rd3], %r44;
	add.s32 	%r45, %r42, %r1;
	mul.wide.u32 	%rd19, %r45, 4;
	add.s64 	%rd20, %rd1, %rd19;
	ld.global.u32 	%r46, [%rd20];
	add.s32 	%r54, %r44, %r46;
	st.global.u32 	[%rd3], %r54;
	add.s32 	%r55, %r45, %r1;
	setp.lt.s32 	%p6, %r55, %r24;
	@%p6 bra 	$L__BB0_5;
$L__BB0_6:
	bar.sync 	0;
	setp.lt.u32 	%p7, %r1, 2;
	@%p7 bra 	$L__BB0_11;
	shl.b32 	%r19, %r2, 1;
	mov.b32 	%r58, 1;
$L__BB0_8:
	mul.lo.s32 	%r21, %r58, %r19;
	add.s32 	%r22, %r21, %r58;
	setp.ge.s32 	%p8, %r22, %r24;
	@%p8 bra 	$L__BB0_10;
	mul.wide.u32 	%rd21, %r22, 4;
	add.s64 	%rd22, %rd1, %rd21;
	ld.global.u32 	%r48, [%rd22];
	mul.wide.u32 	%rd23, %r21, 4;
	add.s64 	%rd24, %rd1, %rd23;
	ld.global.u32 	%r49, [%rd24];
	add.s32 	%r50, %r49, %r48;
	st.global.u32 	[%rd24], %r50;
$L__BB0_10:
	bar.sync 	0;
	shl.b32 	%r58, %r58, 1;
	setp.lt.u32 	%p9, %r58, %r1;
	@%p9 bra 	$L__BB0_8;
$L__BB0_11:
	ret;

}


// ===== COMPILED SASS (sm_100) =====

	.target	sm_100

	.elftype	@"ET_EXEC"


//--------------------- .note.nv.tkinfo           --------------------------
	.section	.note.nv.tkinfo,"",@"SHT_NOTE"
	.sectionflags	@"SHF_NOTE_NV_TKINFO"
	.tkinfo
        /*0018*/ 	.word	0x00000002
        /*0030*/ 	.string	""
        /*0030*/ 	.string	"ptxas"
        /*0030*/ 	.string	"Cuda compilation tools, release 13.0, V13.0.88"
        /*0030*/ 	.string	"Build cuda_13.0.r13.0/compiler.36424714_0"
        /*0030*/ 	.string	"-arch sm_100 -m 64 "



//--------------------- .note.nv.cuinfo           --------------------------
	.section	.note.nv.cuinfo,"",@"SHT_NOTE"
	.sectionflags	@"SHF_NOTE_NV_CUINFO"
        /*0018*/ 	.short	0x0002
        /*001a*/ 	.short	0x0064
        /*001c*/ 	.short	0x0082
	.zero		2


//--------------------- .nv.info                  --------------------------
	.section	.nv.info,"",@"SHT_CUDA_INFO"
	.align	4


	//----- nvinfo : EIATTR_REGCOUNT
	.align		4
        /*0000*/ 	.byte	0x04, 0x2f
        /*0002*/ 	.short	(.L_1 - .L_0)
	.align		4
.L_0:
        /*0004*/ 	.word	index@(_Z10reduce_sumPii)
        /*0008*/ 	.word	0x00000018


	//----- nvinfo : EIATTR_FRAME_SIZE
	.align		4
.L_1:
        /*000c*/ 	.byte	0x04, 0x11
        /*000e*/ 	.short	(.L_3 - .L_2)
	.align		4
.L_2:
        /*0010*/ 	.word	index@(_Z10reduce_sumPii)
        /*0014*/ 	.word	0x00000000


	//----- nvinfo : EIATTR_MIN_STACK_SIZE
	.align		4
.L_3:
        /*0018*/ 	.byte	0x04, 0x12
        /*001a*/ 	.short	(.L_5 - .L_4)
	.align		4
.L_4:
        /*001c*/ 	.word	index@(_Z10reduce_sumPii)
        /*0020*/ 	.word	0x00000000
.L_5:


//--------------------- .nv.compat                --------------------------
	.section	.nv.compat,"",@"SHT_CUDA_COMPAT_INFO"
	.align	4
        /*0000*/ 	.byte	0x02, 0x09, 0x00, 0x00, 0x02, 0x02, 0x01, 0x00, 0x02, 0x05, 0x05, 0x00, 0x03, 0x07, 0x01, 0x01
        /*0010*/ 	.byte	0x02, 0x03, 0x00, 0x00, 0x02, 0x06, 0x01, 0x00, 0x04, 0x0b, 0x08, 0x00, 0x09, 0x00, 0x00, 0x00
        /*0020*/ 	.byte	0x00, 0x00, 0x00, 0x00


//--------------------- .nv.info._Z10reduce_sumPii --------------------------
	.section	.nv.info._Z10reduce_sumPii,"",@"SHT_CUDA_INFO"
	.sectionflags	@""
	.align	4


	//----- nvinfo : EIATTR_CUDA_API_VERSION
	.align		4
        /*0000*/ 	.byte	0x04, 0x37
        /*0002*/ 	.short	(.L_7 - .L_6)
.L_6:
        /*0004*/ 	.word	0x00000082


	//----- nvinfo : EIATTR_KPARAM_INFO
	.align		4
.L_7:
        /*0008*/ 	.byte	0x04, 0x17
        /*000a*/ 	.short	(.L_9 - .L_8)
.L_8:
        /*000c*/ 	.word	0x00000000
        /*0010*/ 	.short	0x0001
        /*0012*/ 	.short	0x0008
        /*0014*/ 	.byte	0x00, 0xf0, 0x11, 0x00


	//----- nvinfo : EIATTR_KPARAM_INFO
	.align		4
.L_9:
        /*0018*/ 	.byte	0x04, 0x17
        /*001a*/ 	.short	(.L_11 - .L_10)
.L_10:
        /*001c*/ 	.word	0x00000000
        /*0020*/ 	.short	0x0000
        /*0022*/ 	.short	0x0000
        /*0024*/ 	.byte	0x00, 0xf5, 0x21, 0x00


	//----- nvinfo : EIATTR_SPARSE_MMA_MASK
	.align		4
.L_11:
        /*0028*/ 	.byte	0x03, 0x50
        /*002a*/ 	.short	0x0000


	//----- nvinfo : EIATTR_MAXREG_COUNT
	.align		4
        /*002c*/ 	.byte	0x03, 0x1b
        /*002e*/ 	.short	0x00ff


	//----- nvinfo : EIATTR_NUM_BARRIERS
	.align		4
        /*0030*/ 	.byte	0x02, 0x4c
        /*0032*/ 	.byte	0x01
	.zero		1


	//----- nvinfo : EIATTR_MERCURY_ISA_VERSION
	.align		4
        /*0034*/ 	.byte	0x03, 0x5f
        /*0036*/ 	.short	0x0101


	//----- nvinfo : EIATTR_VRC_CTA_INIT_COUNT
	.align		4
        /*0038*/ 	.byte	0x02, 0x4a
	.zero		1
	.zero		1


	//----- nvinfo : EIATTR_EXIT_INSTR_OFFSETS
	.align		4
        /*003c*/ 	.byte	0x04, 0x1c
        /*003e*/ 	.short	(.L_13 - .L_12)


	//   ....[0]....
.L_12:
        /*0040*/ 	.word	0x00000570


	//   ....[1]....
        /*0044*/ 	.word	0x000006c0


	//----- nvinfo : EIATTR_CRS_STACK_SIZE
	.align		4
.L_13:
        /*0048*/ 	.byte	0x04, 0x1e
        /*004a*/ 	.short	(.L_15 - .L_14)
.L_14:
        /*004c*/ 	.word	0x00000000


	//----- nvinfo : EIATTR_CBANK_PARAM_SIZE
	.align		4
.L_15:
        /*0050*/ 	.byte	0x03, 0x19
        /*0052*/ 	.short	0x000c


	//----- nvinfo : EIATTR_PARAM_CBANK
	.align		4
        /*0054*/ 	.byte	0x04, 0x0a
        /*0056*/ 	.short	(.L_17 - .L_16)
	.align		4
.L_16:
        /*0058*/ 	.word	index@(.nv.constant0._Z10reduce_sumPii)
        /*005c*/ 	.short	0x0380
        /*005e*/ 	.short	0x000c


	//----- nvinfo : EIATTR_SW_WAR
	.align		4
.L_17:
        /*0060*/ 	.byte	0x04, 0x36
        /*0062*/ 	.short	(.L_19 - .L_18)
.L_18:
        /*0064*/ 	.word	0x00000008
.L_19:


//--------------------- .nv.callgraph             --------------------------
	.section	.nv.callgraph,"",@"SHT_CUDA_CALLGRAPH"
	.align	4
	.sectionentsize	8
	.align		4
        /*0000*/ 	.word	0x00000000
	.align		4
        /*0004*/ 	.word	0xffffffff
	.align		4
        /*0008*/ 	.word	0x00000000
	.align		4
        /*000c*/ 	.word	0xfffffffe
	.align		4
        /*0010*/ 	.word	0x00000000
	.align		4
        /*0014*/ 	.word	0xfffffffd
	.align		4
        /*0018*/ 	.word	0x00000000
	.align		4
        /*001c*/ 	.word	0xfffffffc


//--------------------- .text._Z10reduce_sumPii   --------------------------
	.section	.text._Z10reduce_sumPii,"ax",@progbits
	.align	128
        .global         _Z10reduce_sumPii
        .type           _Z10reduce_sumPii,@function
        .size           _Z10reduce_sumPii,(.L_x_10 - _Z10reduce_sumPii)
        .other          _Z10reduce_sumPii,@"STO_CUDA_ENTRY STV_DEFAULT"
_Z10reduce_sumPii:
.text._Z10reduce_sumPii:
[----:B------:R-:W-:Y:S01]  /*0000*/  LDC R1, c[0x0][0x37c] ;  /* 0x0000df00ff017b82 */ /* 0x000fe20000000800 */
[----:B------:R-:W0:Y:S07]  /*0010*/  S2R R7, SR_TID.X ;  /* 0x0000000000077919 */ /* 0x000e2e0000002100 */
[----:B------:R-:W0:Y:S01]  /*0020*/  LDC R0, c[0x0][0x360] ;  /* 0x0000d800ff007b82 */ /* 0x000e220000000800 */
[----:B------:R-:W1:Y:S01]  /*0030*/  LDCU UR4, c[0x0][0x388] ;  /* 0x00007100ff0477ac */ /* 0x000e620008000800 */
[----:B------:R-:W-:Y:S01]  /*0040*/  BSSY.RECONVERGENT B0, `(.L_x_0) ;  /* 0x0000050000007945 */ /* 0x000fe20003800200 */
[----:B------:R-:W2:Y:S01]  /*0050*/  LDCU.64 UR6, c[0x0][0x358] ;  /* 0x00006b00ff0677ac */ /* 0x000ea20008000a00 */
[----:B0-----:R-:W-:-:S05]  /*0060*/  IMAD.IADD R11, R0, 0x1, R7 ;  /* 0x00000001000b7824 */ /* 0x001fca00078e0207 */
[----:B-1----:R-:W-:-:S13]  /*0070*/  ISETP.GE.AND P0, PT, R11, UR4, PT ;  /* 0x000000040b007c0c */ /* 0x002fda000bf06270 */
[----:B--2---:R-:W-:Y:S05]  /*0080*/  @P0 BRA `(.L_x_1) ;  /* 0x00000004002c0947 */ /* 0x004fea0003800000 */
[----:B------:R-:W0:Y:S02]  /*0090*/  LDC.64 R2, c[0x0][0x380] ;  /* 0x0000e000ff027b82 */ /* 0x000e240000000a00 */
[----:B0-----:R-:W-:-:S05]  /*00a0*/  IMAD.WIDE.U32 R4, R7, 0x4, R2 ;  /* 0x0000000407047825 */ /* 0x001fca00078e0002 */
[----:B------:R0:W5:Y:S01]  /*00b0*/  LDG.E R9, desc[UR6][R4.64] ;  /* 0x0000000604097981 */ /* 0x000162000c1e1900 */
[----:B------:R-:W1:Y:S01]  /*00c0*/  I2F.U32.RP R10, R0 ;  /* 0x00000000000a7306 */ /* 0x000e620000209000 */
[----:B------:R-:W-:Y:S01]  /*00d0*/  VIADDMNMX.U32 R8, R11, R0, UR4, !PT ;  /* 0x000000040b087e46 */ /* 0x000fe2000f800000 */
[C---:B------:R-:W-:Y:S01]  /*00e0*/  IMAD.SHL.U32 R6, R0.reuse, 0x2, RZ ;  /* 0x0000000200067824 */ /* 0x040fe200078e00ff */
[----:B------:R-:W-:Y:S01]  /*00f0*/  ISETP.NE.U32.AND P2, PT, R0, RZ, PT ;  /* 0x000000ff0000720c */ /* 0x000fe20003f45070 */
[----:B------:R-:W-:Y:S02]  /*0100*/  BSSY.RECONVERGENT B1, `(.L_x_2) ;  /* 0x000002c000017945 */ /* 0x000fe40003800200 */
[----:B------:R-:W-:-:S05]  /*0110*/  IMAD.IADD R15, R8, 0x1, -R7 ;  /* 0x00000001080f7824 */ /* 0x000fca00078e0a07 */
[----:B------:R-:W-:Y:S01]  /*0120*/  ISETP.NE.AND P0, PT, R15, R6, PT ;  /* 0x000000060f00720c */ /* 0x000fe20003f05270 */
[----:B-1----:R-:W1:Y:S03]  /*0130*/  MUFU.RCP R10, R10 ;  /* 0x0000000a000a7308 */ /* 0x002e660000001000 */
[----:B------:R-:W-:-:S04]  /*0140*/  SEL R8, RZ, 0x1, !P0 ;  /* 0x00000001ff087807 */ /* 0x000fc80004000000 */
[----:B------:R-:W-:Y:S01]  /*0150*/  IADD3 R15, PT, PT, R15, -R6, -R8 ;  /* 0x800000060f0f7210 */ /* 0x000fe20007ffe808 */
[----:B-1----:R-:W-:-:S04]  /*0160*/  VIADD R12, R10, 0xffffffe ;  /* 0x0ffffffe0a0c7836 */ /* 0x002fc80000000000 */
[----:B------:R1:W2:Y:S02]  /*0170*/  F2I.FTZ.U32.TRUNC.NTZ R13, R12 ;  /* 0x0000000c000d7305 */ /* 0x0002a4000021f000 */
[----:B-1----:R-:W-:Y:S01]  /*0180*/  HFMA2 R12, -RZ, RZ, 0, 0 ;  /* 0x00000000ff0c7431 */ /* 0x002fe200000001ff */
[----:B--2---:R-:W-:-:S05]  /*0190*/  IADD3 R17, PT, PT, RZ, -R13, RZ ;  /* 0x8000000dff117210 */ /* 0x004fca0007ffe0ff */
[----:B------:R-:W-:-:S04]  /*01a0*/  IMAD R17, R17, R0, RZ ;  /* 0x0000000011117224 */ /* 0x000fc800078e02ff */
[----:B------:R-:W-:-:S06]  /*01b0*/  IMAD.HI.U32 R12, R13, R17, R12 ;  /* 0x000000110d0c7227 */ /* 0x000fcc00078e000c */
[----:B------:R-:W-:-:S04]  /*01c0*/  IMAD.HI.U32 R13, R12, R15, RZ ;  /* 0x0000000f0c0d7227 */ /* 0x000fc800078e00ff */
[----:B------:R-:W-:-:S04]  /*01d0*/  IMAD.MOV R6, RZ, RZ, -R13 ;  /* 0x000000ffff067224 */ /* 0x000fc800078e0a0d */
[----:B------:R-:W-:-:S05]  /*01e0*/  IMAD R15, R0, R6, R15 ;  /* 0x00000006000f7224 */ /* 0x000fca00078e020f */
[----:B------:R-:W-:-:S13]  /*01f0*/  ISETP.GE.U32.AND P0, PT, R15, R0, PT ;  /* 0x000000000f00720c */ /* 0x000fda0003f06070 */
[----:B------:R-:W-:Y:S01]  /*0200*/  @P0 IMAD.IADD R15, R15, 0x1, -R0 ;  /* 0x000000010f0f0824 */ /* 0x000fe200078e0a00 */
[----:B------:R-:W-:-:S04]  /*0210*/  @P0 IADD3 R13, PT, PT, R13, 0x1, RZ ;  /* 0x000000010d0d0810 */ /* 0x000fc80007ffe0ff */
[----:B------:R-:W-:-:S13]  /*0220*/  ISETP.GE.U32.AND P1, PT, R15, R0, PT ;  /* 0x000000000f00720c */ /* 0x000fda0003f26070 */
[----:B------:R-:W-:Y:S01]  /*0230*/  @P1 VIADD R13, R13, 0x1 ;  /* 0x000000010d0d1836 */ /* 0x000fe20000000000 */
[----:B------:R-:W-:-:S05]  /*0240*/  @!P2 LOP3.LUT R13, RZ, R0, RZ, 0x33, !PT ;  /* 0x00000000ff0da212 */ /* 0x000fca00078e33ff */
[----:B------:R-:W-:-:S05]  /*0250*/  IMAD.IADD R6, R8, 0x1, R13 ;  /* 0x0000000108067824 */ /* 0x000fca00078e020d */
[C---:B------:R-:W-:Y:S02]  /*0260*/  LOP3.LUT R8, R6.reuse, 0x3, RZ, 0xc0, !PT ;  /* 0x0000000306087812 */ /* 0x040fe400078ec0ff */
[----:B------:R-:W-:Y:S02]  /*0270*/  ISETP.GE.U32.AND P0, PT, R6, 0x3, PT ;  /* 0x000000030600780c */ /* 0x000fe40003f06070 */
[----:B------:R-:W-:-:S13]  /*0280*/  ISETP.NE.AND P1, PT, R8, 0x3, PT ;  /* 0x000000030800780c */ /* 0x000fda0003f25270 */
[----:B0-----:R-:W-:Y:S05]  /*0290*/  @!P1 BRA `(.L_x_3) ;  /* 0x0000000000489947 */ /* 0x001fea0003800000 */
[----:B------:R-:W0:Y:S01]  /*02a0*/  LDCU.64 UR8, c[0x0][0x380] ;  /* 0x00007000ff0877ac */ /* 0x000e220008000a00 */
[----:B------:R-:W-:Y:S02]  /*02b0*/  IADD3 R13, P1, PT, R0, R7, RZ ;  /* 0x00000007000d7210 */ /* 0x000fe40007f3e0ff */
[----:B------:R-:W-:-:S03]  /*02c0*/  IADD3 R6, PT, PT, R6, 0x1, RZ ;  /* 0x0000000106067810 */ /* 0x000fc60007ffe0ff */
[----:B------:R-:W-:Y:S01]  /*02d0*/  IMAD.X R8, RZ, RZ, RZ, P1 ;  /* 0x000000ffff087224 */ /* 0x000fe200008e06ff */
[----:B------:R-:W-:-:S05]  /*02e0*/  LOP3.LUT R6, R6, 0x3, RZ, 0xc0, !PT ;  /* 0x0000000306067812 */ /* 0x000fca00078ec0ff */
[----:B------:R-:W-:Y:S01]  /*02f0*/  IMAD.MOV R6, RZ, RZ, -R6 ;  /* 0x000000ffff067224 */ /* 0x000fe200078e0a06 */
[----:B0-----:R-:W-:-:S04]  /*0300*/  LEA R12, P2, R13, UR8, 0x2 ;  /* 0x000000080d0c7c11 */ /* 0x001fc8000f8410ff */
[----:B------:R-:W-:-:S09]  /*0310*/  LEA.HI.X R13, R13, UR9, R8, 0x2, P2 ;  /* 0x000000090d0d7c11 */ /* 0x000fd200090f1408 */
.L_x_4:
[----:B------:R-:W-:Y:S01]  /*0320*/  MOV R14, R12 ;  /* 0x0000000c000e7202 */ /* 0x000fe20000000f00 */
[----:B------:R-:W-:-:S05]  /*0330*/  IMAD.MOV.U32 R15, RZ, RZ, R13 ;  /* 0x000000ffff0f7224 */ /* 0x000fca00078e000d */
[----:B------:R-:W2:Y:S01]  /*0340*/  LDG.E R8, desc[UR6][R14.64] ;  /* 0x000000060e087981 */ /* 0x000ea2000c1e1900 */
[----:B------:R-:W-:Y:S01]  /*0350*/  IADD3 R6, PT, PT, R6, 0x1, RZ ;  /* 0x0000000106067810 */ /* 0x000fe20007ffe0ff */
[----:B------:R-:W-:-:S03]  /*0360*/  IMAD.WIDE.U32 R12, R0, 0x4, R14 ;  /* 0x00000004000c7825 */ /* 0x000fc600078e000e */
[----:B------:R-:W-:Y:S01]  /*0370*/  ISETP.NE.AND P1, PT, R6, RZ, PT ;  /* 0x000000ff0600720c */ /* 0x000fe20003f25270 */
[----:B------:R-:W-:Y:S02]  /*0380*/  IMAD.IADD R11, R0, 0x1, R11 ;  /* 0x00000001000b7824 */ /* 0x000fe400078e020b */
[----:B0-2--5:R-:W-:-:S05]  /*0390*/  IMAD.IADD R9, R8, 0x1, R9 ;  /* 0x0000000108097824 */ /* 0x025fca00078e0209 */
[----:B------:R0:W-:Y:S05]  /*03a0*/  STG.E desc[UR6][R4.64], R9 ;  /* 0x0000000904007986 */ /* 0x0001ea000c101906 */
[----:B------:R-:W-:Y:S05]  /*03b0*/  @P1 BRA `(.L_x_4) ;  /* 0xfffffffc00d81947 */ /* 0x000fea000383ffff */
.L_x_3:
[----:B------:R-:W-:Y:S05]  /*03c0*/  BSYNC.RECONVERGENT B1 ;  /* 0x0000000000017941 */ /* 0x000fea0003800200 */
.L_x_2:
[----:B------:R-:W-:Y:S05]  /*03d0*/  @!P0 BRA `(.L_x_1) ;  /* 0x0000000000588947 */ /* 0x000fea0003800000 */
.L_x_5:
[----:B------:R-:W-:-:S06]  /*03e0*/  IMAD.WIDE.U32 R12, R11, 0x4, R2 ;  /* 0x000000040b0c7825 */ /* 0x000fcc00078e0002 */
[----:B------:R-:W2:Y:S01]  /*03f0*/  LDG.E R12, desc[UR6][R12.64] ;  /* 0x000000060c0c7981 */ /* 0x000ea2000c1e1900 */
[----:B-1----:R-:W-:Y:S01]  /*0400*/  IADD3 R19, PT, PT, R0, R11, RZ ;  /* 0x0000000b00137210 */ /* 0x002fe20007ffe0ff */
[----:B--2--5:R-:W-:-:S04]  /*0410*/  IMAD.IADD R11, R12, 0x1, R9 ;  /* 0x000000010c0b7824 */ /* 0x024fc800078e0209 */
[C---:B0-----:R-:W-:Y:S01]  /*0420*/  IMAD.WIDE.U32 R8, R19.reuse, 0x4, R2 ;  /* 0x0000000413087825 */ /* 0x041fe200078e0002 */
[----:B------:R0:W-:Y:S05]  /*0430*/  STG.E desc[UR6][R4.64], R11 ;  /* 0x0000000b04007986 */ /* 0x0001ea000c101906 */
[----:B------:R-:W2:Y:S01]  /*0440*/  LDG.E R8, desc[UR6][R8.64] ;  /* 0x0000000608087981 */ /* 0x000ea2000c1e1900 */
[----:B------:R-:W-:-:S05]  /*0450*/  IADD3 R19, PT, PT, R19, R0, RZ ;  /* 0x0000000013137210 */ /* 0x000fca0007ffe0ff */
[----:B------:R-:W-:-:S04]  /*0460*/  IMAD.WIDE.U32 R14, R19, 0x4, R2 ;  /* 0x00000004130e7825 */ /* 0x000fc800078e0002 */
[----:B--2---:R-:W-:-:S05]  /*0470*/  IMAD.IADD R17, R11, 0x1, R8 ;  /* 0x000000010b117824 */ /* 0x004fca00078e0208 */
[----:B------:R1:W-:Y:S04]  /*0480*/  STG.E desc[UR6][R4.64], R17 ;  /* 0x0000001104007986 */ /* 0x0003e8000c101906 */
[----:B------:R-:W2:Y:S01]  /*0490*/  LDG.E R14, desc[UR6][R14.64] ;  /* 0x000000060e0e7981 */ /* 0x000ea2000c1e1900 */
[----:B------:R-:W-:-:S05]  /*04a0*/  IADD3 R21, PT, PT, R19, R0, RZ ;  /* 0x0000000013157210 */ /* 0x000fca0007ffe0ff */
[----:B------:R-:W-:-:S04]  /*04b0*/  IMAD.WIDE.U32 R12, R21, 0x4, R2 ;  /* 0x00000004150c7825 */ /* 0x000fc800078e0002 */
[----:B--2---:R-:W-:-:S05]  /*04c0*/  IMAD.IADD R19, R17, 0x1, R14 ;  /* 0x0000000111137824 */ /* 0x004fca00078e020e */
[----:B------:R1:W-:Y:S04]  /*04d0*/  STG.E desc[UR6][R4.64], R19 ;  /* 0x0000001304007986 */ /* 0x0003e8000c101906 */
[----:B------:R-:W2:Y:S01]  /*04e0*/  LDG.E R12, desc[UR6][R12.64] ;  /* 0x000000060c0c7981 */ /* 0x000ea2000c1e1900 */
[----:B0-----:R-:W-:-:S05]  /*04f0*/  IMAD.IADD R11, R21, 0x1, R0 ;  /* 0x00000001150b7824 */ /* 0x001fca00078e0200 */
[----:B------:R-:W-:Y:S02]  /*0500*/  ISETP.GE.AND P0, PT, R11, UR4, PT ;  /* 0x000000040b007c0c */ /* 0x000fe4000bf06270 */
[----:B--2---:R-:W-:-:S05]  /*0510*/  IADD3 R9, PT, PT, R19, R12, RZ ;  /* 0x0000000c13097210 */ /* 0x004fca0007ffe0ff */
[----:B------:R1:W-:Y:S06]  /*0520*/  STG.E desc[UR6][R4.64], R9 ;  /* 0x0000000904007986 */ /* 0x0003ec000c101906 */
[----:B------:R-:W-:Y:S05]  /*0530*/  @!P0 BRA `(.L_x_5) ;  /* 0xfffffffc00a88947 */ /* 0x000fea000383ffff */
.L_x_1:
[----:B------:R-:W-:Y:S05]  /*0540*/  BSYNC.RECONVERGENT B0 ;  /* 0x0000000000007941 */ /* 0x000fea0003800200 */
.L_x_0:
[----:B------:R-:W-:Y:S01]  /*0550*/  BAR.SYNC.DEFER_BLOCKING 0x0 ;  /* 0x0000000000007b1d */ /* 0x000fe20000010000 */
[----:B------:R-:W-:-:S13]  /*0560*/  ISETP.GE.U32.AND P0, PT, R0, 0x2, PT ;  /* 0x000000020000780c */ /* 0x000fda0003f06070 */
[----:B------:R-:W-:Y:S05]  /*0570*/  @!P0 EXIT ;  /* 0x000000000000894d */ /* 0x000fea0003800000 */
[----:B01---5:R-:W0:Y:S01]  /*0580*/  LDC.64 R8, c[0x0][0x380] ;  /* 0x0000e000ff087b82 */ /* 0x023e220000000a00 */
[----:B------:R-:W-:Y:S01]  /*0590*/  SHF.L.U32 R7, R7, 0x1, RZ ;  /* 0x0000000107077819 */ /* 0x000fe200000006ff */
[----:B------:R-:W1:Y:S01]  /*05a0*/  LDCU UR5, c[0x0][0x388] ;  /* 0x00007100ff0577ac */ /* 0x000e620008000800 */
[----:B------:R-:W-:-:S05]  /*05b0*/  UMOV UR4, 0x1 ;  /* 0x0000000100047882 */ /* 0x000fca0000000000 */
.L_x_8:
[----:B-1----:R-:W-:Y:S01]  /*05c0*/  IMAD R5, R7, UR4, RZ ;  /* 0x0000000407057c24 */ /* 0x002fe2000f8e02ff */
[----:B------:R-:W-:Y:S03]  /*05d0*/  BSSY.RECONVERGENT B0, `(.L_x_6) ;  /* 0x000000a000007945 */ /* 0x000fe60003800200 */
[----:B------:R-:W-:-:S05]  /*05e0*/  VIADD R3, R5, UR4 ;  /* 0x0000000405037c36 */ /* 0x000fca0008000000 */
[----:B-1----:R-:W-:-:S13]  /*05f0*/  ISETP.GE.AND P0, PT, R3, UR5, PT ;  /* 0x0000000503007c0c */ /* 0x002fda000bf06270 */
[----:B------:R-:W-:Y:S05]  /*0600*/  @P0 BRA `(.L_x_7) ;  /* 0x0000000000180947 */ /* 0x000fea0003800000 */
[----:B0-----:R-:W-:-:S04]  /*0610*/  IMAD.WIDE.U32 R2, R3, 0x4, R8 ;  /* 0x0000000403027825 */ /* 0x001fc800078e0008 */
[----:B------:R-:W-:Y:S02]  /*0620*/  IMAD.WIDE.U32 R4, R5, 0x4, R8 ;  /* 0x0000000405047825 */ /* 0x000fe400078e0008 */
[----:B------:R-:W2:Y:S04]  /*0630*/  LDG.E R2, desc[UR6][R2.64] ;  /* 0x0000000602027981 */ /* 0x000ea8000c1e1900 */
[----:B------:R-:W2:Y:S02]  /*0640*/  LDG.E R11, desc[UR6][R4.64] ;  /* 0x00000006040b7981 */ /* 0x000ea4000c1e1900 */
[----:B--2---:R-:W-:-:S05]  /*0650*/  IADD3 R11, PT, PT, R2, R11, RZ ;  /* 0x0000000b020b7210 */ /* 0x004fca0007ffe0ff */
[----:B------:R1:W-:Y:S02]  /*0660*/  STG.E desc[UR6][R4.64], R11 ;  /* 0x0000000b04007986 */ /* 0x0003e4000c101906 */
.L_x_7:
[----:B------:R-:W-:Y:S05]  /*0670*/  BSYNC.RECONVERGENT B0 ;  /* 0x0000000000007941 */ /* 0x000fea0003800200 */
.L_x_6:
[----:B------:R-:W-:Y:S01]  /*0680*/  USHF.L.U32 UR4, UR4, 0x1, URZ ;  /* 0x0000000104047899 */ /* 0x000fe200080006ff */
[----:B------:R-:W-:Y:S05]  /*0690*/  BAR.SYNC.DEFER_BLOCKING 0x0 ;  /* 0x0000000000007b1d */ /* 0x000fea0000010000 */
[----:B------:R-:W-:-:S13]  /*06a0*/  ISETP.LE.U32.AND P0, PT, R0, UR4, PT ;  /* 0x0000000400007c0c */ /* 0x000fda000bf03070 */
[----:B------:R-:W-:Y:S05]  /*06b0*/  @!P0 BRA `(.L_x_8) ;  /* 0xfffffffc00c08947 */ /* 0x000fea000383ffff */
[----:B------:R-:W-:Y:S05]  /*06c0*/  EXIT ;  /* 0x000000000000794d */ /* 0x000fea0003800000 */
.L_x_9:
[----:B------:R-:W-:-:S00]  /*06d0*/  BRA `(.L_x_9) ;  /* 0xfffffffc00fc7947 */ /* 0x000fc0000383ffff */
[----:B------:R-:W-:-:S00]  /*06e0*/  NOP ;  /* 0x0000000000007918 */ /* 0x000fc00000000000 */
        /* <DEDUP_REMOVED lines=9> */
.L_x_10:


//--------------------- .nv.shared.reserved.0     --------------------------
	.section	.nv.shared.reserved.0,"aw",@nobits
	.weak		__nv_reservedSMEM_offset_0_alias
	.size		__nv_reservedSMEM_offset_0_alias, 0, 64
	.other		__nv_reservedSMEM_offset_0_alias,@"STO_CUDA_RESERVED_SHARED STV_DEFAULT"
__nv_reservedSMEM_offset_0_alias:
	.zero		0
	.zero		64


//--------------------- .nv.constant0._Z10reduce_sumPii --------------------------
	.section	.nv.constant0._Z10reduce_sumPii,"a",@progbits
	.sectionflags	@""
	.align	4
.nv.constant0._Z10reduce_sumPii:
	.zero		908


//--------------------- SYMBOLS --------------------------

	.type		.nv.reservedSmem.offset0,@object
	.size		.nv.reservedSmem.offset0,0x4
